	.headerflags	@"EF_CUDA_TEXMODE_UNIFIED EF_CUDA_64BIT_ADDRESS EF_CUDA_ACCELERATORS EF_CUDA_SM90 EF_CUDA_VIRTUAL_SM(EF_CUDA_SM90)"
	.elftype	@"ET_EXEC"


//--------------------- .nv.info                  --------------------------
	.section	.nv.info,"",@"SHT_CUDA_INFO"
	.align	4


	//----- nvinfo : EIATTR_REGCOUNT
	.align		4
        /*0000*/ 	.byte	0x04, 0x2f
        /*0002*/ 	.short	(.L_1 - .L_0)
	.align		4
.L_0:
        /*0004*/ 	.word	index@(triton_per_fused_mean_mul_sigmoid_34)
        /*0008*/ 	.word	0x00000017


	//----- nvinfo : EIATTR_MIN_STACK_SIZE
	.align		4
.L_1:
        /*000c*/ 	.byte	0x04, 0x12
        /*000e*/ 	.short	(.L_3 - .L_2)
	.align		4
.L_2:
        /*0010*/ 	.word	index@(triton_per_fused_mean_mul_sigmoid_34)
        /*0014*/ 	.word	0x00000000


	//----- nvinfo : EIATTR_FRAME_SIZE
	.align		4
.L_3:
        /*0018*/ 	.byte	0x04, 0x11
        /*001a*/ 	.short	(.L_5 - .L_4)
	.align		4
.L_4:
        /*001c*/ 	.word	index@(triton_per_fused_mean_mul_sigmoid_34)
        /*0020*/ 	.word	0x00000000


	//----- nvinfo : EIATTR_MIN_STACK_SIZE
	.align		4
.L_5:
        /*0024*/ 	.byte	0x04, 0x12
        /*0026*/ 	.short	(.L_7 - .L_6)
	.align		4
.L_6:
        /*0028*/ 	.word	index@(triton_per_fused_mean_mul_sigmoid_34)
        /*002c*/ 	.word	0x00000000
.L_7:


//--------------------- .nv.info.triton_per_fused_mean_mul_sigmoid_34 --------------------------
	.section	.nv.info.triton_per_fused_mean_mul_sigmoid_34,"",@"SHT_CUDA_INFO"
	.sectionflags	@""
	.align	4


	//----- nvinfo : EIATTR_CUDA_API_VERSION
	.align		4
        /*0000*/ 	.byte	0x04, 0x37
        /*0002*/ 	.short	(.L_9 - .L_8)
.L_8:
        /*0004*/ 	.word	0x0000007c


	//----- nvinfo : EIATTR_KPARAM_INFO
	.align		4
.L_9:
        /*0008*/ 	.byte	0x04, 0x17
        /*000a*/ 	.short	(.L_11 - .L_10)
.L_10:
        /*000c*/ 	.word	0x00000000
        /*0010*/ 	.short	0x0003
        /*0012*/ 	.short	0x0014
        /*0014*/ 	.byte	0x00, 0xf0, 0x11, 0x00


	//----- nvinfo : EIATTR_KPARAM_INFO
	.align		4
.L_11:
        /*0018*/ 	.byte	0x04, 0x17
        /*001a*/ 	.short	(.L_13 - .L_12)
.L_12:
        /*001c*/ 	.word	0x00000000
        /*0020*/ 	.short	0x0002
        /*0022*/ 	.short	0x0010
        /*0024*/ 	.byte	0x00, 0xf0, 0x11, 0x00


	//----- nvinfo : EIATTR_KPARAM_INFO
	.align		4
.L_13:
        /*0028*/ 	.byte	0x04, 0x17
        /*002a*/ 	.short	(.L_15 - .L_14)
.L_14:
        /*002c*/ 	.word	0x00000000
        /*0030*/ 	.short	0x0001
        /*0032*/ 	.short	0x0008
        /*0034*/ 	.byte	0x00, 0xf4, 0x21, 0x00


	//----- nvinfo : EIATTR_KPARAM_INFO
	.align		4
.L_15:
        /*0038*/ 	.byte	0x04, 0x17
        /*003a*/ 	.short	(.L_17 - .L_16)
.L_16:
        /*003c*/ 	.word	0x00000000
        /*0040*/ 	.short	0x0000
        /*0042*/ 	.short	0x0000
        /*0044*/ 	.byte	0x00, 0xf4, 0x21, 0x00


	//----- nvinfo : EIATTR_SPARSE_MMA_MASK
	.align		4
.L_17:
        /*0048*/ 	.byte	0x03, 0x50
        /*004a*/ 	.short	0x0000


	//----- nvinfo : EIATTR_MAXREG_COUNT
	.align		4
        /*004c*/ 	.byte	0x03, 0x1b
        /*004e*/ 	.short	0x00ff


	//----- nvinfo : EIATTR_COOP_GROUP_MASK_REGIDS
	.align		4
        /*0050*/ 	.byte	0x04, 0x29
        /*0052*/ 	.short	(.L_19 - .L_18)


	//   ....[0]....
.L_18:
        /*0054*/ 	.word	0xffffffff


	//   ....[1]....
        /*0058*/ 	.word	0xffffffff


	//   ....[2]....
        /*005c*/ 	.word	0xffffffff


	//   ....[3]....
        /*0060*/ 	.word	0xffffffff


	//   ....[4]....
        /*0064*/ 	.word	0xffffffff


	//   ....[5]....
        /*0068*/ 	.word	0xffffffff


	//   ....[6]....
        /*006c*/ 	.word	0xffffffff


	//   ....[7]....
        /*0070*/ 	.word	0xffffffff


	//   ....[8]....
        /*0074*/ 	.word	0xffffffff


	//   ....[9]....
        /*0078*/ 	.word	0xffffffff


	//----- nvinfo : EIATTR_COOP_GROUP_INSTR_OFFSETS
	.align		4
.L_19:
        /*007c*/ 	.byte	0x04, 0x28
        /*007e*/ 	.short	(.L_21 - .L_20)


	//   ....[0]....
.L_20:
        /*0080*/ 	.word	0x000004f0


	//   ....[1]....
        /*0084*/ 	.word	0x00000530


	//   ....[2]....
        /*0088*/ 	.word	0x00000570


	//   ....[3]....
        /*008c*/ 	.word	0x000005a0


	//   ....[4]....
        /*0090*/ 	.word	0x000005e0


	//   ....[5]....
        /*0094*/ 	.word	0x00000600


	//   ....[6]....
        /*0098*/ 	.word	0x00000630


	//   ....[7]....
        /*009c*/ 	.word	0x00000660


	//   ....[8]....
        /*00a0*/ 	.word	0x00000770


	//   ....[9]....
        /*00a4*/ 	.word	0x000007b0


	//----- nvinfo : EIATTR_EXIT_INSTR_OFFSETS
	.align		4
.L_21:
        /*00a8*/ 	.byte	0x04, 0x1c
        /*00aa*/ 	.short	(.L_23 - .L_22)


	//   ....[0]....
.L_22:
        /*00ac*/ 	.word	0x000008d0


	//   ....[1]....
        /*00b0*/ 	.word	0x00000900


	//----- nvinfo : EIATTR_REQNTID
	.align		4
.L_23:
        /*00b4*/ 	.byte	0x04, 0x10
        /*00b6*/ 	.short	(.L_25 - .L_24)
.L_24:
        /*00b8*/ 	.word	0x00000080
        /*00bc*/ 	.word	0x00000001
        /*00c0*/ 	.word	0x00000001


	//----- nvinfo : EIATTR_CBANK_PARAM_SIZE
	.align		4
.L_25:
        /*00c4*/ 	.byte	0x03, 0x19
        /*00c6*/ 	.short	0x0018


	//----- nvinfo : EIATTR_PARAM_CBANK
	.align		4
        /*00c8*/ 	.byte	0x04, 0x0a
        /*00ca*/ 	.short	(.L_27 - .L_26)
	.align		4
.L_26:
        /*00cc*/ 	.word	index@(.nv.constant0.triton_per_fused_mean_mul_sigmoid_34)
        /*00d0*/ 	.short	0x0210
        /*00d2*/ 	.short	0x0018


	//----- nvinfo : EIATTR_SW_WAR
	.align		4
.L_27:
        /*00d4*/ 	.byte	0x04, 0x36
        /*00d6*/ 	.short	(.L_29 - .L_28)
.L_28:
        /*00d8*/ 	.word	0x00000008
.L_29:


//--------------------- .nv.callgraph             --------------------------
	.section	.nv.callgraph,"",@"SHT_CUDA_CALLGRAPH"
	.align	4
	.sectionentsize	8
	.align		4
        /*0000*/ 	.word	0x00000000
	.align		4
        /*0004*/ 	.word	0xffffffff
	.align		4
        /*0008*/ 	.word	0x00000000
	.align		4
        /*000c*/ 	.word	0xfffffffe
	.align		4
        /*0010*/ 	.word	0x00000000
	.align		4
        /*0014*/ 	.word	0xfffffffd
	.align		4
        /*0018*/ 	.word	0x00000000
	.align		4
        /*001c*/ 	.word	0xfffffffc


//--------------------- .text.triton_per_fused_mean_mul_sigmoid_34 --------------------------
	.section	.text.triton_per_fused_mean_mul_sigmoid_34,"ax",@progbits
	.sectionflags	@"SHF_BARRIERS=1"
	.align	128
        .global         triton_per_fused_mean_mul_sigmoid_34
        .type           triton_per_fused_mean_mul_sigmoid_34,@function
        .size           triton_per_fused_mean_mul_sigmoid_34,(.L_x_1 - triton_per_fused_mean_mul_sigmoid_34)
        .other          triton_per_fused_mean_mul_sigmoid_34,@"STO_CUDA_ENTRY STV_DEFAULT"
triton_per_fused_mean_mul_sigmoid_34:
.text.triton_per_fused_mean_mul_sigmoid_34:
[----:B------:R-:W0:Y:S02]  /*0000*/  LDC R1, c[0x0][0x28] ;  /* 0x00000a00ff017b82 */ /* 0x000e240000000800 */
[----:B------:R-:W1:Y:S01]  /*0010*/  S2R R0, SR_CTAID.X ;  /* 0x0000000000007919 */ /* 0x000e620000002500 */
[----:B------:R-:W2:Y:S01]  /*0020*/  LDC.64 R6, c[0x0][0x218] ;  /* 0x00008600ff067b82 */ /* 0x000ea20000000a00 */
[----:B------:R-:W-:Y:S01]  /*0030*/  ULDC.64 UR6, c[0x0][0x208] ;  /* 0x0000820000067ab9 */ /* 0x000fe20000000a00 */
[----:B------:R-:W3:Y:S01]  /*0040*/  S2R R3, SR_TID.X ;  /* 0x0000000000037919 */ /* 0x000ee20000002100 */
[----:B-1----:R-:W-:Y:S02]  /*0050*/  SHF.L.U32 R0, R0, 0x5, RZ ;  /* 0x0000000500007819 */ /* 0x002fe400000006ff */
[----:B---3--:R-:W-:Y:S02]  /*0060*/  SHF.L.U32 R9, R3, 0x2, RZ ;  /* 0x0000000203097819 */ /* 0x008fe400000006ff */
[----:B------:R-:W-:Y:S02]  /*0070*/  SHF.R.U32.HI R10, RZ, 0x3, R3 ;  /* 0x00000003ff0a7819 */ /* 0x000fe40000011603 */
[----:B------:R-:W-:-:S04]  /*0080*/  LOP3.LUT R4, R0, 0x1c, R9, 0xf8, !PT ;  /* 0x0000001c00047812 */ /* 0x000fc800078ef809 */
[C---:B------:R-:W-:Y:S01]  /*0090*/  ISETP.GE.AND P0, PT, R4.reuse, 0x1080, PT ;  /* 0x000010800400780c */ /* 0x040fe20003f06270 */
[----:B------:R-:W-:-:S05]  /*00a0*/  IMAD.HI R5, R4, 0x3e0f83e1, RZ ;  /* 0x3e0f83e104057827 */ /* 0x000fca00078e02ff */
[----:B------:R-:W-:-:S04]  /*00b0*/  SHF.R.U32.HI R8, RZ, 0x1f, R5 ;  /* 0x0000001fff087819 */ /* 0x000fc80000011605 */
[----:B------:R-:W-:Y:S02]  /*00c0*/  LEA.HI.SX32 R11, R5, R8, 0x18 ;  /* 0x00000008050b7211 */ /* 0x000fe400078fc2ff */
[----:B------:R-:W-:-:S03]  /*00d0*/  SGXT.U32 R5, R10, 0x4 ;  /* 0x000000040a05781a */ /* 0x000fc60000000000 */
[----:B------:R-:W-:-:S04]  /*00e0*/  IMAD R8, R11, -0x420, R4 ;  /* 0xfffffbe00b087824 */ /* 0x000fc800078e0204 */
[----:B------:R-:W-:Y:S01]  /*00f0*/  IMAD R8, R5, 0x420, R8 ;  /* 0x0000042005087824 */ /* 0x000fe200078e0208 */
[----:B------:R-:W-:-:S03]  /*0100*/  CS2R R4, SRZ ;  /* 0x0000000000047805 */ /* 0x000fc6000001ff00 */
[----:B------:R-:W-:-:S04]  /*0110*/  IMAD R11, R11, 0x4200, R8 ;  /* 0x000042000b0b7824 */ /* 0x000fc800078e0208 */
[----:B--2---:R-:W-:Y:S01]  /*0120*/  IMAD.WIDE R10, R11, 0x4, R6 ;  /* 0x000000040b0a7825 */ /* 0x004fe200078e0206 */
[----:B------:R-:W-:-:S06]  /*0130*/  CS2R R6, SRZ ;  /* 0x0000000000067805 */ /* 0x000fcc000001ff00 */
[----:B------:R-:W2:Y:S01]  /*0140*/  @!P0 LDG.E.128 R4, desc[UR6][R10.64] ;  /* 0x000000060a048981 */ /* 0x000ea2000c1e1d00 */
[----:B------:R-:W-:Y:S01]  /*0150*/  HFMA2.MMA R17, -RZ, RZ, 1.625, 0 ;  /* 0x3e800000ff117435 */ /* 0x000fe200000001ff */
[----:B------:R-:W1:Y:S01]  /*0160*/  S2UR UR5, SR_CgaCtaId ;  /* 0x00000000000579c3 */ /* 0x000e620000008800 */
[----:B------:R-:W-:Y:S02]  /*0170*/  UMOV UR4, 0x400 ;  /* 0x0000040000047882 */ /* 0x000fe40000000000 */
[----:B-1----:R-:W-:Y:S01]  /*0180*/  UPRMT UR4, UR5, 0x654, UR4 ;  /* 0x0000065405047896 */ /* 0x002fe20008000004 */
[----:B--2---:R-:W-:Y:S02]  /*0190*/  SEL R4, R4, RZ, !P0 ;  /* 0x000000ff04047207 */ /* 0x004fe40004000000 */
[----:B------:R-:W-:Y:S02]  /*01a0*/  SEL R5, R5, RZ, !P0 ;  /* 0x000000ff05057207 */ /* 0x000fe40004000000 */
[----:B------:R-:W-:Y:S01]  /*01b0*/  SEL R6, R6, RZ, !P0 ;  /* 0x000000ff06067207 */ /* 0x000fe20004000000 */
[----:B------:R-:W-:Y:S01]  /*01c0*/  FADD R8, RZ, -R4 ;  /* 0x80000004ff087221 */ /* 0x000fe20000000000 */
[----:B------:R-:W-:-:S03]  /*01d0*/  SEL R7, R7, RZ, !P0 ;  /* 0x000000ff07077207 */ /* 0x000fc60004000000 */
[----:B------:R-:W-:Y:S01]  /*01e0*/  FMUL R13, R8, 1.4426950216293334961 ;  /* 0x3fb8aa3b080d7820 */ /* 0x000fe20000400000 */
[----:B------:R-:W-:Y:S01]  /*01f0*/  FADD R8, RZ, -R5 ;  /* 0x80000005ff087221 */ /* 0x000fe20000000000 */
[----:B------:R-:W-:-:S03]  /*0200*/  FADD R12, RZ, -R6 ;  /* 0x80000006ff0c7221 */ /* 0x000fc60000000000 */
[----:B------:R-:W-:Y:S01]  /*0210*/  FMUL R14, R8, 1.4426950216293334961 ;  /* 0x3fb8aa3b080e7820 */ /* 0x000fe20000400000 */
[----:B------:R-:W-:Y:S01]  /*0220*/  FADD R8, RZ, -R7 ;  /* 0x80000007ff087221 */ /* 0x000fe20000000000 */
[----:B------:R-:W-:Y:S01]  /*0230*/  FMUL R12, R12, 1.4426950216293334961 ;  /* 0x3fb8aa3b0c0c7820 */ /* 0x000fe20000400000 */
[----:B------:R-:W-:Y:S02]  /*0240*/  FSETP.GEU.AND P1, PT, R13, -126, PT ;  /* 0xc2fc00000d00780b */ /* 0x000fe40003f2e000 */
[----:B------:R-:W-:Y:S01]  /*0250*/  FMUL R15, R8, 1.4426950216293334961 ;  /* 0x3fb8aa3b080f7820 */ /* 0x000fe20000400000 */
[----:B------:R-:W-:Y:S02]  /*0260*/  FSETP.GEU.AND P4, PT, R14, -126, PT ;  /* 0xc2fc00000e00780b */ /* 0x000fe40003f8e000 */
[----:B------:R-:W-:Y:S02]  /*0270*/  FSETP.GEU.AND P2, PT, R12, -126, PT ;  /* 0xc2fc00000c00780b */ /* 0x000fe40003f4e000 */
[----:B------:R-:W-:-:S06]  /*0280*/  FSETP.GEU.AND P3, PT, R15, -126, PT ;  /* 0xc2fc00000f00780b */ /* 0x000fcc0003f6e000 */
[----:B------:R-:W-:-:S03]  /*0290*/  @!P1 FMUL R13, R13, 0.5 ;  /* 0x3f0000000d0d9820 */ /* 0x000fc60000400000 */
[----:B------:R-:W-:Y:S01]  /*02a0*/  @!P4 FMUL R14, R14, 0.5 ;  /* 0x3f0000000e0ec820 */ /* 0x000fe20000400000 */
[----:B------:R-:W1:Y:S01]  /*02b0*/  MUFU.EX2 R8, R13 ;  /* 0x0000000d00087308 */ /* 0x000e620000000800 */
[----:B------:R-:W-:Y:S02]  /*02c0*/  @!P2 FMUL R12, R12, 0.5 ;  /* 0x3f0000000c0ca820 */ /* 0x000fe40000400000 */
[----:B------:R-:W-:-:S05]  /*02d0*/  @!P3 FMUL R15, R15, 0.5 ;  /* 0x3f0000000f0fb820 */ /* 0x000fca0000400000 */
[----:B------:R-:W2:Y:S01]  /*02e0*/  MUFU.EX2 R10, R14 ;  /* 0x0000000e000a7308 */ /* 0x000ea20000000800 */
[----:B-1----:R-:W-:-:S07]  /*02f0*/  @!P1 FMUL R8, R8, R8 ;  /* 0x0000000808089220 */ /* 0x002fce0000400000 */
[----:B------:R-:W1:Y:S01]  /*0300*/  MUFU.EX2 R11, R12 ;  /* 0x0000000c000b7308 */ /* 0x000e620000000800 */
[----:B------:R-:W-:Y:S01]  /*0310*/  FADD R8, R8, 1 ;  /* 0x3f80000008087421 */ /* 0x000fe20000000000 */
[----:B--2---:R-:W-:-:S06]  /*0320*/  @!P4 FMUL R10, R10, R10 ;  /* 0x0000000a0a0ac220 */ /* 0x004fcc0000400000 */
[----:B------:R2:W3:Y:S01]  /*0330*/  MUFU.EX2 R16, R15 ;  /* 0x0000000f00107308 */ /* 0x0004e20000000800 */
[----:B------:R-:W-:Y:S01]  /*0340*/  FSETP.GT.AND P1, PT, R8, 8.50705917302346158658e+37, PT ;  /* 0x7e8000000800780b */ /* 0x000fe20003f24000 */
[----:B------:R-:W-:-:S03]  /*0350*/  FADD R10, R10, 1 ;  /* 0x3f8000000a0a7421 */ /* 0x000fc60000000000 */
[----:B------:R-:W-:Y:S01]  /*0360*/  FSEL R13, R17, 1, P1 ;  /* 0x3f800000110d7808 */ /* 0x000fe20000800000 */
[----:B-1----:R-:W-:Y:S01]  /*0370*/  @!P2 FMUL R11, R11, R11 ;  /* 0x0000000b0b0ba220 */ /* 0x002fe20000400000 */
[----:B------:R-:W-:-:S03]  /*0380*/  FSETP.GT.AND P2, PT, R10, 8.50705917302346158658e+37, PT ;  /* 0x7e8000000a00780b */ /* 0x000fc60003f44000 */
[----:B------:R-:W-:Y:S01]  /*0390*/  FADD R11, R11, 1 ;  /* 0x3f8000000b0b7421 */ /* 0x000fe20000000000 */
[----:B--2---:R-:W-:-:S03]  /*03a0*/  FSEL R15, R17, 1, P2 ;  /* 0x3f800000110f7808 */ /* 0x004fc60001000000 */
[----:B------:R-:W-:Y:S01]  /*03b0*/  @P1 FMUL R8, R8, 0.25 ;  /* 0x3e80000008081820 */ /* 0x000fe20000400000 */
[----:B---3--:R-:W-:Y:S01]  /*03c0*/  @!P3 FMUL R16, R16, R16 ;  /* 0x000000101010b220 */ /* 0x008fe20000400000 */
[----:B------:R-:W-:Y:S02]  /*03d0*/  FSETP.GT.AND P3, PT, R11, 8.50705917302346158658e+37, PT ;  /* 0x7e8000000b00780b */ /* 0x000fe40003f64000 */
[----:B------:R-:W-:Y:S01]  /*03e0*/  ISETP.GE.AND P1, PT, R3, 0x80, PT ;  /* 0x000000800300780c */ /* 0x000fe20003f26270 */
[----:B------:R-:W-:Y:S01]  /*03f0*/  FADD R16, R16, 1 ;  /* 0x3f80000010107421 */ /* 0x000fe20000000000 */
[----:B------:R-:W1:Y:S01]  /*0400*/  MUFU.RCP R8, R8 ;  /* 0x0000000800087308 */ /* 0x000e620000001000 */
[----:B------:R-:W-:Y:S01]  /*0410*/  @P2 FMUL R10, R10, 0.25 ;  /* 0x3e8000000a0a2820 */ /* 0x000fe20000400000 */
[----:B------:R-:W-:Y:S02]  /*0420*/  FSEL R12, R17, 1, P3 ;  /* 0x3f800000110c7808 */ /* 0x000fe40001800000 */
[----:B------:R-:W-:-:S04]  /*0430*/  FSETP.GT.AND P4, PT, R16, 8.50705917302346158658e+37, PT ;  /* 0x7e8000001000780b */ /* 0x000fc80003f84000 */
[----:B------:R-:W2:Y:S01]  /*0440*/  MUFU.RCP R10, R10 ;  /* 0x0000000a000a7308 */ /* 0x000ea20000001000 */
[----:B------:R-:W-:Y:S01]  /*0450*/  @P3 FMUL R11, R11, 0.25 ;  /* 0x3e8000000b0b3820 */ /* 0x000fe20000400000 */
[----:B------:R-:W-:Y:S01]  /*0460*/  FSEL R17, R17, 1, P4 ;  /* 0x3f80000011117808 */ /* 0x000fe20002000000 */
[----:B-1----:R-:W-:-:S05]  /*0470*/  FMUL R13, R8, R13 ;  /* 0x0000000d080d7220 */ /* 0x002fca0000400000 */
[----:B------:R-:W1:Y:S01]  /*0480*/  MUFU.RCP R11, R11 ;  /* 0x0000000b000b7308 */ /* 0x000e620000001000 */
[----:B------:R-:W-:Y:S01]  /*0490*/  @P4 FMUL R16, R16, 0.25 ;  /* 0x3e80000010104820 */ /* 0x000fe20000400000 */
[----:B------:R-:W-:Y:S01]  /*04a0*/  FMUL R13, R4, R13 ;  /* 0x0000000d040d7220 */ /* 0x000fe20000400000 */
[----:B--2---:R-:W-:-:S05]  /*04b0*/  FMUL R10, R10, R15 ;  /* 0x0000000f0a0a7220 */ /* 0x004fca0000400000 */
[----:B------:R-:W2:Y:S01]  /*04c0*/  MUFU.RCP R16, R16 ;  /* 0x0000001000107308 */ /* 0x000ea20000001000 */
[----:B------:R-:W-:Y:S01]  /*04d0*/  FSEL R13, R13, RZ, !P0 ;  /* 0x000000ff0d0d7208 */ /* 0x000fe20004000000 */
[----:B------:R-:W-:-:S04]  /*04e0*/  FMUL R10, R5, R10 ;  /* 0x0000000a050a7220 */ /* 0x000fc80000400000 */
[----:B------:R-:W3:Y:S01]  /*04f0*/  SHFL.BFLY PT, R4, R13, 0x10, 0x1f ;  /* 0x0e001f000d047f89 */ /* 0x000ee200000e0000 */
[----:B-1----:R-:W-:Y:S01]  /*0500*/  FMUL R15, R11, R12 ;  /* 0x0000000c0b0f7220 */ /* 0x002fe20000400000 */
[----:B------:R-:W-:-:S03]  /*0510*/  FSEL R10, R10, RZ, !P0 ;  /* 0x000000ff0a0a7208 */ /* 0x000fc60004000000 */
[----:B------:R-:W-:Y:S02]  /*0520*/  FMUL R15, R6, R15 ;  /* 0x0000000f060f7220 */ /* 0x000fe40000400000 */
[----:B------:R-:W1:Y:S01]  /*0530*/  SHFL.BFLY PT, R5, R10, 0x10, 0x1f ;  /* 0x0e001f000a057f89 */ /* 0x000e6200000e0000 */
[----:B--2---:R-:W-:Y:S02]  /*0540*/  FMUL R8, R16, R17 ;  /* 0x0000001110087220 */ /* 0x004fe40000400000 */
[----:B------:R-:W-:Y:S02]  /*0550*/  FSEL R15, R15, RZ, !P0 ;  /* 0x000000ff0f0f7208 */ /* 0x000fe40004000000 */
[----:B------:R-:W-:-:S03]  /*0560*/  FMUL R8, R7, R8 ;  /* 0x0000000807087220 */ /* 0x000fc60000400000 */
[----:B------:R-:W2:Y:S02]  /*0570*/  SHFL.BFLY PT, R12, R15, 0x10, 0x1f ;  /* 0x0e001f000f0c7f89 */ /* 0x000ea400000e0000 */
[----:B------:R-:W-:Y:S02]  /*0580*/  FSEL R8, R8, RZ, !P0 ;  /* 0x000000ff08087208 */ /* 0x000fe40004000000 */
[----:B------:R-:W-:-:S03]  /*0590*/  LOP3.LUT P0, RZ, R3, 0x18, RZ, 0xc0, !PT ;  /* 0x0000001803ff7812 */ /* 0x000fc6000780c0ff */
[----:B------:R-:W4:Y:S01]  /*05a0*/  SHFL.BFLY PT, R7, R8, 0x10, 0x1f ;  /* 0x0e001f0008077f89 */ /* 0x000f2200000e0000 */
[----:B---3--:R-:W-:Y:S01]  /*05b0*/  FADD R4, R13, R4 ;  /* 0x000000040d047221 */ /* 0x008fe20000000000 */
[----:B-1----:R-:W-:Y:S01]  /*05c0*/  FADD R6, R10, R5 ;  /* 0x000000050a067221 */ /* 0x002fe20000000000 */
[----:B------:R-:W-:-:S03]  /*05d0*/  SHF.R.U32.HI R10, RZ, 0x5, R3 ;  /* 0x00000005ff0a7819 */ /* 0x000fc60000011603 */
[----:B------:R-:W1:Y:S01]  /*05e0*/  SHFL.BFLY PT, R5, R4, 0x8, 0x1f ;  /* 0x0d001f0004057f89 */ /* 0x000e6200000e0000 */
[----:B--2---:R-:W-:-:S05]  /*05f0*/  FADD R12, R15, R12 ;  /* 0x0000000c0f0c7221 */ /* 0x004fca0000000000 */
[----:B------:R-:W2:Y:S01]  /*0600*/  SHFL.BFLY PT, R11, R12, 0x8, 0x1f ;  /* 0x0d001f000c0b7f89 */ /* 0x000ea200000e0000 */
[----:B----4-:R-:W-:Y:S01]  /*0610*/  FADD R14, R8, R7 ;  /* 0x00000007080e7221 */ /* 0x010fe20000000000 */
[----:B------:R-:W-:Y:S02]  /*0620*/  SGXT.U32 R8, R10, 0x2 ;  /* 0x000000020a08781a */ /* 0x000fe40000000000 */
[----:B------:R-:W3:Y:S01]  /*0630*/  SHFL.BFLY PT, R7, R6, 0x8, 0x1f ;  /* 0x0d001f0006077f89 */ /* 0x000ee200000e0000 */
[----:B------:R-:W-:Y:S02]  /*0640*/  LOP3.LUT R10, R9, 0x1c, RZ, 0xc0, !PT ;  /* 0x0000001c090a7812 */ /* 0x000fe400078ec0ff */
[----:B------:R-:W-:Y:S01]  /*0650*/  SHF.L.U32 R15, R8, 0x2, RZ ;  /* 0x00000002080f7819 */ /* 0x000fe200000006ff */
[----:B------:R-:W4:Y:S01]  /*0660*/  SHFL.BFLY PT, R13, R14, 0x8, 0x1f ;  /* 0x0d001f000e0d7f89 */ /* 0x000f2200000e0000 */
[----:B------:R-:W-:Y:S01]  /*0670*/  SHF.L.U32 R16, R10, 0x4, RZ ;  /* 0x000000040a107819 */ /* 0x000fe200000006ff */
[----:B-1----:R-:W-:-:S03]  /*0680*/  FADD R18, R4, R5 ;  /* 0x0000000504127221 */ /* 0x002fc60000000000 */
[----:B------:R-:W-:-:S05]  /*0690*/  LOP3.LUT R15, R16, R15, RZ, 0xfc, !PT ;  /* 0x0000000f100f7212 */ /* 0x000fca00078efcff */
[----:B------:R-:W-:Y:S01]  /*06a0*/  @!P0 STS [R15+UR4], R18 ;  /* 0x000000120f008988 */ /* 0x000fe20008000804 */
[----:B--2---:R-:W-:Y:S01]  /*06b0*/  FADD R20, R12, R11 ;  /* 0x0000000b0c147221 */ /* 0x004fe20000000000 */
[----:B---3--:R-:W-:-:S04]  /*06c0*/  FADD R6, R6, R7 ;  /* 0x0000000706067221 */ /* 0x008fc80000000000 */
[----:B------:R-:W-:Y:S01]  /*06d0*/  @!P0 STS [R15+UR4+0x20], R20 ;  /* 0x000020140f008988 */ /* 0x000fe20008000804 */
[----:B----4-:R-:W-:-:S03]  /*06e0*/  FADD R14, R14, R13 ;  /* 0x0000000d0e0e7221 */ /* 0x010fc60000000000 */
[----:B------:R-:W-:Y:S01]  /*06f0*/  @!P0 STS [R15+UR4+0x10], R6 ;  /* 0x000010060f008988 */ /* 0x000fe20008000804 */
[----:B------:R-:W-:-:S03]  /*0700*/  IADD3 R13, R16, UR4, RZ ;  /* 0x00000004100d7c10 */ /* 0x000fc6000fffe0ff */
[----:B------:R-:W-:Y:S01]  /*0710*/  @!P0 STS [R15+UR4+0x30], R14 ;  /* 0x0000300e0f008988 */ /* 0x000fe20008000804 */
[----:B------:R-:W-:Y:S01]  /*0720*/  BAR.SYNC.DEFER_BLOCKING 0x0 ;  /* 0x0000000000007b1d */ /* 0x000fe20000010000 */
[----:B------:R-:W-:Y:S01]  /*0730*/  LOP3.LUT P0, RZ, R3, 0x3, RZ, 0xc0, !PT ;  /* 0x0000000303ff7812 */ /* 0x000fe2000780c0ff */
[----:B------:R-:W-:-:S03]  /*0740*/  IMAD R13, R10, -0xc, R13 ;  /* 0xfffffff40a0d7824 */ /* 0x000fc600078e020d */
[C---:B------:R-:W-:Y:S01]  /*0750*/  ISETP.LT.AND P0, PT, R3.reuse, 0x80, !P0 ;  /* 0x000000800300780c */ /* 0x040fe20004701270 */
[----:B------:R-:W1:Y:S04]  /*0760*/  @!P1 LDS R2, [R9+UR4] ;  /* 0x0000000409029984 */ /* 0x000e680008000800 */
[----:B-1----:R-:W1:Y:S02]  /*0770*/  SHFL.BFLY PT, R5, R2, 0x2, 0x1f ;  /* 0x0c401f0002057f89 */ /* 0x002e6400000e0000 */
[----:B-1----:R-:W-:Y:S01]  /*0780*/  FADD R11, R2, R5 ;  /* 0x00000005020b7221 */ /* 0x002fe20000000000 */
[----:B------:R-:W-:Y:S02]  /*0790*/  LOP3.LUT R2, R3, 0x1f, RZ, 0xc0, !PT ;  /* 0x0000001f03027812 */ /* 0x000fe400078ec0ff */
[----:B------:R-:W-:-:S02]  /*07a0*/  LOP3.LUT R3, R0, 0x1f, R3, 0xf8, !PT ;  /* 0x0000001f00037812 */ /* 0x000fc400078ef803 */
[----:B------:R-:W1:Y:S01]  /*07b0*/  SHFL.BFLY PT, R4, R11, 0x1, 0x1f ;  /* 0x0c201f000b047f89 */ /* 0x000e6200000e0000 */
[----:B------:R-:W-:Y:S01]  /*07c0*/  LEA R14, R2, UR4, 0x2 ;  /* 0x00000004020e7c11 */ /* 0x000fe2000f8e10ff */
[----:B-1----:R-:W-:Y:S02]  /*07d0*/  FADD R12, R11, R4 ;  /* 0x000000040b0c7221 */ /* 0x002fe40000000000 */
[----:B------:R-:W1:Y:S03]  /*07e0*/  LDC.64 R10, c[0x0][0x210] ;  /* 0x00008400ff0a7b82 */ /* 0x000e660000000a00 */
[----:B------:R-:W-:Y:S05]  /*07f0*/  @P0 STS [R9+UR4], R12 ;  /* 0x0000000c09000988 */ /* 0x000fea0008000804 */
[----:B------:R-:W-:Y:S01]  /*0800*/  BAR.SYNC.DEFER_BLOCKING 0x0 ;  /* 0x0000000000007b1d */ /* 0x000fe20000010000 */
[----:B------:R-:W-:-:S04]  /*0810*/  ISETP.GE.AND P0, PT, R3, 0x1080, PT ;  /* 0x000010800300780c */ /* 0x000fc80003f06270 */
[----:B------:R-:W-:Y:S01]  /*0820*/  ISETP.EQ.AND P0, PT, R8, RZ, !P0 ;  /* 0x000000ff0800720c */ /* 0x000fe20004702270 */
[----:B-1----:R-:W-:Y:S01]  /*0830*/  IMAD.WIDE R2, R3, 0x4, R10 ;  /* 0x0000000403027825 */ /* 0x002fe200078e020a */
[----:B------:R-:W-:Y:S04]  /*0840*/  LDS R4, [R16+UR4] ;  /* 0x0000000410047984 */ /* 0x000fe80008000800 */
[----:B------:R-:W-:Y:S04]  /*0850*/  LDS R5, [R16+UR4+0x10] ;  /* 0x0000100410057984 */ /* 0x000fe80008000800 */
[----:B------:R-:W-:Y:S04]  /*0860*/  LDS R6, [R16+UR4+0x20] ;  /* 0x0000200410067984 */ /* 0x000fe80008000800 */
[----:B------:R-:W1:Y:S01]  /*0870*/  LDS R7, [R16+UR4+0x30] ;  /* 0x0000300410077984 */ /* 0x000e620008000800 */
[----:B------:R-:W-:Y:S06]  /*0880*/  BAR.SYNC.DEFER_BLOCKING 0x0 ;  /* 0x0000000000007b1d */ /* 0x000fec0000010000 */
[----:B-1----:R1:W-:Y:S02]  /*0890*/  STS.128 [R13], R4 ;  /* 0x000000040d007388 */ /* 0x0023e40000000c00 */
[----:B------:R-:W-:Y:S06]  /*08a0*/  BAR.SYNC.DEFER_BLOCKING 0x0 ;  /* 0x0000000000007b1d */ /* 0x000fec0000010000 */
[----:B------:R-:W2:Y:S02]  /*08b0*/  LDS R14, [R14] ;  /* 0x000000000e0e7984 */ /* 0x000ea40000000800 */
[----:B------:R-:W-:Y:S06]  /*08c0*/  BAR.SYNC.DEFER_BLOCKING 0x0 ;  /* 0x0000000000007b1d */ /* 0x000fec0000010000 */
[----:B-1----:R-:W-:Y:S05]  /*08d0*/  @!P0 EXIT ;  /* 0x000000000000894d */ /* 0x002fea0003800000 */
[----:B--2---:R-:W-:-:S05]  /*08e0*/  FMUL R5, R14, 0.0625 ;  /* 0x3d8000000e057820 */ /* 0x004fca0000400000 */
[----:B------:R-:W-:Y:S01]  /*08f0*/  STG.E desc[UR6][R2.64], R5 ;  /* 0x0000000502007986 */ /* 0x000fe2000c101906 */
[----:B------:R-:W-:Y:S05]  /*0900*/  EXIT ;  /* 0x000000000000794d */ /* 0x000fea0003800000 */
.L_x_0:
[----:B------:R-:W-:-:S00]  /*0910*/  BRA `(.L_x_0) ;  /* 0xfffffffc00fc7947 */ /* 0x000fc0000383ffff */
[----:B------:R-:W-:-:S00]  /*0920*/  NOP ;  /* 0x0000000000007918 */ /* 0x000fc00000000000 */
        /* <DEDUP_REMOVED lines=13> */
.L_x_1:


//--------------------- .nv.shared.triton_per_fused_mean_mul_sigmoid_34 --------------------------
	.section	.nv.shared.triton_per_fused_mean_mul_sigmoid_34,"aw",@nobits
	.sectionflags	@""
	.align	16
	.zero		1024


//--------------------- .nv.constant0.triton_per_fused_mean_mul_sigmoid_34 --------------------------
	.section	.nv.constant0.triton_per_fused_mean_mul_sigmoid_34,"a",@progbits
	.sectionflags	@""
	.align	4
.nv.constant0.triton_per_fused_mean_mul_sigmoid_34:
	.zero		552
